//
// Generated by NVIDIA NVVM Compiler
//
// Compiler Build ID: CL-36424714
// Cuda compilation tools, release 13.0, V13.0.88
// Based on NVVM 20.0.0
//

.version 9.0
.target sm_100
.address_size 64

	// .globl	default_function_kernel

.visible .entry default_function_kernel(
	.param .u64 .ptr .align 1 default_function_kernel_param_0,
	.param .u64 .ptr .align 1 default_function_kernel_param_1,
	.param .u64 .ptr .align 1 default_function_kernel_param_2,
	.param .u64 .ptr .align 1 default_function_kernel_param_3
)
.maxntid 48
{
	.reg .pred 	%p<2>;
	.reg .b32 	%r<11>;
	.reg .b32 	%f<5>;
	.reg .b64 	%rd<15>;

	ld.param.u64 	%rd1, [default_function_kernel_param_0];
	ld.param.u64 	%rd2, [default_function_kernel_param_1];
	ld.param.u64 	%rd3, [default_function_kernel_param_2];
	ld.param.u64 	%rd4, [default_function_kernel_param_3];
	cvta.to.global.u64 	%rd5, %rd2;
	cvta.to.global.u64 	%rd6, %rd3;
	cvta.to.global.u64 	%rd7, %rd1;
	cvta.to.global.u64 	%rd8, %rd4;
	mov.u32 	%r1, %ctaid.x;
	mov.u32 	%r2, %tid.x;
	mad.lo.s32 	%r3, %r1, 48, %r2;
	mul.wide.u32 	%rd9, %r3, 4;
	add.s64 	%rd10, %rd8, %rd9;
	ld.global.nc.f32 	%f1, [%rd10];
	mul.hi.u32 	%r4, %r1, 715827883;
	shr.u32 	%r5, %r4, 3;
	mul.lo.s32 	%r6, %r5, 48;
	sub.s32 	%r7, %r1, %r6;
	setp.gt.u32 	%p1, %r7, 23;
	selp.b32 	%r8, 16, 0, %p1;
	and.b32  	%r9, %r2, 15;
	or.b32  	%r10, %r8, %r9;
	mul.wide.u32 	%rd11, %r10, 4;
	add.s64 	%rd12, %rd7, %rd11;
	ld.global.nc.f32 	%f2, [%rd12];
	add.s64 	%rd13, %rd6, %rd11;
	ld.global.nc.f32 	%f3, [%rd13];
	fma.rn.f32 	%f4, %f1, %f2, %f3;
	add.s64 	%rd14, %rd5, %rd9;
	st.global.f32 	[%rd14], %f4;
	ret;

}


// ===== COMPILED SASS (sm_100) =====

	.target	sm_100

	.elftype	@"ET_EXEC"


//--------------------- .note.nv.tkinfo           --------------------------
	.section	.note.nv.tkinfo,"",@"SHT_NOTE"
	.sectionflags	@"SHF_NOTE_NV_TKINFO"
	.tkinfo
        /*0018*/ 	.word	0x00000002
        /*0030*/ 	.string	""
        /*0030*/ 	.string	"ptxas"
        /*0030*/ 	.string	"Cuda compilation tools, release 13.0, V13.0.88"
        /*0030*/ 	.string	"Build cuda_13.0.r13.0/compiler.36424714_0"
        /*0030*/ 	.string	"-arch sm_100 -m 64 "



//--------------------- .note.nv.cuinfo           --------------------------
	.section	.note.nv.cuinfo,"",@"SHT_NOTE"
	.sectionflags	@"SHF_NOTE_NV_CUINFO"
        /*0018*/ 	.short	0x0002
        /*001a*/ 	.short	0x0064
        /*001c*/ 	.short	0x0082
	.zero		2


//--------------------- .nv.info                  --------------------------
	.section	.nv.info,"",@"SHT_CUDA_INFO"
	.align	4


	//----- nvinfo : EIATTR_REGCOUNT
	.align		4
        /*0000*/ 	.byte	0x04, 0x2f
        /*0002*/ 	.short	(.L_1 - .L_0)
	.align		4
.L_0:
        /*0004*/ 	.word	index@(default_function_kernel)
        /*0008*/ 	.word	0x0000000e


	//----- nvinfo : EIATTR_FRAME_SIZE
	.align		4
.L_1:
        /*000c*/ 	.byte	0x04, 0x11
        /*000e*/ 	.short	(.L_3 - .L_2)
	.align		4
.L_2:
        /*0010*/ 	.word	index@(default_function_kernel)
        /*0014*/ 	.word	0x00000000


	//----- nvinfo : EIATTR_MIN_STACK_SIZE
	.align		4
.L_3:
        /*0018*/ 	.byte	0x04, 0x12
        /*001a*/ 	.short	(.L_5 - .L_4)
	.align		4
.L_4:
        /*001c*/ 	.word	index@(default_function_kernel)
        /*0020*/ 	.word	0x00000000
.L_5:


//--------------------- .nv.compat                --------------------------
	.section	.nv.compat,"",@"SHT_CUDA_COMPAT_INFO"
	.align	4
        /*0000*/ 	.byte	0x02, 0x09, 0x00, 0x00, 0x02, 0x02, 0x01, 0x00, 0x02, 0x05, 0x05, 0x00, 0x03, 0x07, 0x01, 0x01
        /*0010*/ 	.byte	0x02, 0x03, 0x00, 0x00, 0x02, 0x06, 0x01, 0x00, 0x04, 0x0b, 0x08, 0x00, 0x09, 0x00, 0x00, 0x00
        /*0020*/ 	.byte	0x00, 0x00, 0x00, 0x00


//--------------------- .nv.info.default_function_kernel --------------------------
	.section	.nv.info.default_function_kernel,"",@"SHT_CUDA_INFO"
	.sectionflags	@""
	.align	4


	//----- nvinfo : EIATTR_CUDA_API_VERSION
	.align		4
        /*0000*/ 	.byte	0x04, 0x37
        /*0002*/ 	.short	(.L_7 - .L_6)
.L_6:
        /*0004*/ 	.word	0x00000082


	//----- nvinfo : EIATTR_KPARAM_INFO
	.align		4
.L_7:
        /*0008*/ 	.byte	0x04, 0x17
        /*000a*/ 	.short	(.L_9 - .L_8)
.L_8:
        /*000c*/ 	.word	0x00000000
        /*0010*/ 	.short	0x0003
        /*0012*/ 	.short	0x0018
        /*0014*/ 	.byte	0x00, 0xf5, 0x21, 0x00


	//----- nvinfo : EIATTR_KPARAM_INFO
	.align		4
.L_9:
        /*0018*/ 	.byte	0x04, 0x17
        /*001a*/ 	.short	(.L_11 - .L_10)
.L_10:
        /*001c*/ 	.word	0x00000000
        /*0020*/ 	.short	0x0002
        /*0022*/ 	.short	0x0010
        /*0024*/ 	.byte	0x00, 0xf5, 0x21, 0x00


	//----- nvinfo : EIATTR_KPARAM_INFO
	.align		4
.L_11:
        /*0028*/ 	.byte	0x04, 0x17
        /*002a*/ 	.short	(.L_13 - .L_12)
.L_12:
        /*002c*/ 	.word	0x00000000
        /*0030*/ 	.short	0x0001
        /*0032*/ 	.short	0x0008
        /*0034*/ 	.byte	0x00, 0xf5, 0x21, 0x00


	//----- nvinfo : EIATTR_KPARAM_INFO
	.align		4
.L_13:
        /*0038*/ 	.byte	0x04, 0x17
        /*003a*/ 	.short	(.L_15 - .L_14)
.L_14:
        /*003c*/ 	.word	0x00000000
        /*0040*/ 	.short	0x0000
        /*0042*/ 	.short	0x0000
        /*0044*/ 	.byte	0x00, 0xf5, 0x21, 0x00


	//----- nvinfo : EIATTR_SPARSE_MMA_MASK
	.align		4
.L_15:
        /*0048*/ 	.byte	0x03, 0x50
        /*004a*/ 	.short	0x0000


	//----- nvinfo : EIATTR_MAXREG_COUNT
	.align		4
        /*004c*/ 	.byte	0x03, 0x1b
        /*004e*/ 	.short	0x00ff


	//----- nvinfo : EIATTR_MERCURY_ISA_VERSION
	.align		4
        /*0050*/ 	.byte	0x03, 0x5f
        /*0052*/ 	.short	0x0101


	//----- nvinfo : EIATTR_VRC_CTA_INIT_COUNT
	.align		4
        /*0054*/ 	.byte	0x02, 0x4a
	.zero		1
	.zero		1


	//----- nvinfo : EIATTR_EXIT_INSTR_OFFSETS
	.align		4
        /*0058*/ 	.byte	0x04, 0x1c
        /*005a*/ 	.short	(.L_17 - .L_16)


	//   ....[0]....
.L_16:
        /*005c*/ 	.word	0x00000180


	//----- nvinfo : EIATTR_MAX_THREADS
	.align		4
.L_17:
        /*0060*/ 	.byte	0x04, 0x05
        /*0062*/ 	.short	(.L_19 - .L_18)
.L_18:
        /*0064*/ 	.word	0x00000030
        /*0068*/ 	.word	0x00000001
        /*006c*/ 	.word	0x00000001


	//----- nvinfo : EIATTR_CBANK_PARAM_SIZE
	.align		4
.L_19:
        /*0070*/ 	.byte	0x03, 0x19
        /*0072*/ 	.short	0x0020


	//----- nvinfo : EIATTR_PARAM_CBANK
	.align		4
        /*0074*/ 	.byte	0x04, 0x0a
        /*0076*/ 	.short	(.L_21 - .L_20)
	.align		4
.L_20:
        /*0078*/ 	.word	index@(.nv.constant0.default_function_kernel)
        /*007c*/ 	.short	0x0380
        /*007e*/ 	.short	0x0020


	//----- nvinfo : EIATTR_SW_WAR
	.align		4
.L_21:
        /*0080*/ 	.byte	0x04, 0x36
        /*0082*/ 	.short	(.L_23 - .L_22)
.L_22:
        /*0084*/ 	.word	0x00000008
.L_23:


//--------------------- .nv.callgraph             --------------------------
	.section	.nv.callgraph,"",@"SHT_CUDA_CALLGRAPH"
	.align	4
	.sectionentsize	8
	.align		4
        /*0000*/ 	.word	0x00000000
	.align		4
        /*0004*/ 	.word	0xffffffff
	.align		4
        /*0008*/ 	.word	0x00000000
	.align		4
        /*000c*/ 	.word	0xfffffffe
	.align		4
        /*0010*/ 	.word	0x00000000
	.align		4
        /*0014*/ 	.word	0xfffffffd
	.align		4
        /*0018*/ 	.word	0x00000000
	.align		4
        /*001c*/ 	.word	0xfffffffc


//--------------------- .text.default_function_kernel --------------------------
	.section	.text.default_function_kernel,"ax",@progbits
	.align	128
        .global         default_function_kernel
        .type           default_function_kernel,@function
        .size           default_function_kernel,(.L_x_1 - default_function_kernel)
        .other          default_function_kernel,@"STO_CUDA_ENTRY STV_DEFAULT"
default_function_kernel:
.text.default_function_kernel:
[----:B------:R-:W-:Y:S01]  /*0000*/  LDC R1, c[0x0][0x37c] ;  /* 0x0000df00ff017b82 */ /* 0x000fe20000000800 */
[----:B------:R-:W0:Y:S07]  /*0010*/  S2R R11, SR_CTAID.X ;  /* 0x00000000000b7919 */ /* 0x000e2e0000002500 */
[----:B------:R-:W1:Y:S01]  /*0020*/  LDC.64 R4, c[0x0][0x380] ;  /* 0x0000e000ff047b82 */ /* 0x000e620000000a00 */
[----:B------:R-:W2:Y:S01]  /*0030*/  LDCU.64 UR4, c[0x0][0x358] ;  /* 0x00006b00ff0477ac */ /* 0x000ea20008000a00 */
[----:B------:R-:W3:Y:S06]  /*0040*/  S2R R9, SR_TID.X ;  /* 0x0000000000097919 */ /* 0x000eec0000002100 */
[----:B------:R-:W4:Y:S08]  /*0050*/  LDC.64 R2, c[0x0][0x398] ;  /* 0x0000e600ff027b82 */ /* 0x000f300000000a00 */
[----:B------:R-:W5:Y:S01]  /*0060*/  LDC.64 R6, c[0x0][0x390] ;  /* 0x0000e400ff067b82 */ /* 0x000f620000000a00 */
[----:B0-----:R-:W-:-:S05]  /*0070*/  IMAD.HI.U32 R0, R11, 0x2aaaaaab, RZ ;  /* 0x2aaaaaab0b007827 */ /* 0x001fca00078e00ff */
[----:B------:R-:W-:-:S05]  /*0080*/  SHF.R.U32.HI R0, RZ, 0x3, R0 ;  /* 0x00000003ff007819 */ /* 0x000fca0000011600 */
[----:B------:R-:W-:Y:S02]  /*0090*/  IMAD R0, R0, -0x30, R11 ;  /* 0xffffffd000007824 */ /* 0x000fe400078e020b */
[----:B---3--:R-:W-:-:S03]  /*00a0*/  IMAD R11, R11, 0x30, R9 ;  /* 0x000000300b0b7824 */ /* 0x008fc600078e0209 */
[----:B------:R-:W-:Y:S01]  /*00b0*/  ISETP.GT.U32.AND P0, PT, R0, 0x17, PT ;  /* 0x000000170000780c */ /* 0x000fe20003f04070 */
[----:B----4-:R-:W-:-:S03]  /*00c0*/  IMAD.WIDE.U32 R2, R11, 0x4, R2 ;  /* 0x000000040b027825 */ /* 0x010fc600078e0002 */
[----:B------:R-:W-:-:S03]  /*00d0*/  SEL R0, RZ, 0x10, !P0 ;  /* 0x00000010ff007807 */ /* 0x000fc60004000000 */
[----:B--2---:R-:W2:Y:S01]  /*00e0*/  LDG.E.CONSTANT R2, desc[UR4][R2.64] ;  /* 0x0000000402027981 */ /* 0x004ea2000c1e9900 */
[----:B------:R-:W-:-:S05]  /*00f0*/  LOP3.LUT R9, R0, 0xf, R9, 0xf8, !PT ;  /* 0x0000000f00097812 */ /* 0x000fca00078ef809 */
[----:B-1----:R-:W-:-:S04]  /*0100*/  IMAD.WIDE.U32 R4, R9, 0x4, R4 ;  /* 0x0000000409047825 */ /* 0x002fc800078e0004 */
[----:B-----5:R-:W-:Y:S02]  /*0110*/  IMAD.WIDE.U32 R6, R9, 0x4, R6 ;  /* 0x0000000409067825 */ /* 0x020fe400078e0006 */
[----:B------:R-:W2:Y:S01]  /*0120*/  LDG.E.CONSTANT R5, desc[UR4][R4.64] ;  /* 0x0000000404057981 */ /* 0x000ea2000c1e9900 */
[----:B------:R-:W0:Y:S03]  /*0130*/  LDC.64 R8, c[0x0][0x388] ;  /* 0x0000e200ff087b82 */ /* 0x000e260000000a00 */
[----:B------:R-:W2:Y:S01]  /*0140*/  LDG.E.CONSTANT R7, desc[UR4][R6.64] ;  /* 0x0000000406077981 */ /* 0x000ea2000c1e9900 */
[----:B0-----:R-:W-:-:S04]  /*0150*/  IMAD.WIDE.U32 R8, R11, 0x4, R8 ;  /* 0x000000040b087825 */ /* 0x001fc800078e0008 */
[----:B--2---:R-:W-:-:S05]  /*0160*/  FFMA R11, R2, R5, R7 ;  /* 0x00000005020b7223 */ /* 0x004fca0000000007 */
[----:B------:R-:W-:Y:S01]  /*0170*/  STG.E desc[UR4][R8.64], R11 ;  /* 0x0000000b08007986 */ /* 0x000fe2000c101904 */
[----:B------:R-:W-:Y:S05]  /*0180*/  EXIT ;  /* 0x000000000000794d */ /* 0x000fea0003800000 */
.L_x_0:
[----:B------:R-:W-:-:S00]  /*0190*/  BRA `(.L_x_0) ;  /* 0xfffffffc00fc7947 */ /* 0x000fc0000383ffff */
[----:B------:R-:W-:-:S00]  /*01a0*/  NOP ;  /* 0x0000000000007918 */ /* 0x000fc00000000000 */
        /* <DEDUP_REMOVED lines=13> */
.L_x_1:


//--------------------- .nv.shared.reserved.0     --------------------------
	.section	.nv.shared.reserved.0,"aw",@nobits
	.weak		__nv_reservedSMEM_offset_0_alias
	.size		__nv_reservedSMEM_offset_0_alias, 0, 64
	.other		__nv_reservedSMEM_offset_0_alias,@"STO_CUDA_RESERVED_SHARED STV_DEFAULT"
__nv_reservedSMEM_offset_0_alias:
	.zero		0
	.zero		64


//--------------------- .nv.constant0.default_function_kernel --------------------------
	.section	.nv.constant0.default_function_kernel,"a",@progbits
	.sectionflags	@""
	.align	4
.nv.constant0.default_function_kernel:
	.zero		928


//--------------------- SYMBOLS --------------------------

	.type		.nv.reservedSmem.offset0,@object
	.size		.nv.reservedSmem.offset0,0x4
